//
// Generated by NVIDIA NVVM Compiler
//
// Compiler Build ID: CL-36424714
// Cuda compilation tools, release 13.0, V13.0.88
// Based on NVVM 20.0.0
//

.version 9.0
.target sm_100
.address_size 64

	// .globl	_Z14showWarpRangesv
.extern .func  (.param .b32 func_retval0) vprintf
(
	.param .b64 vprintf_param_0,
	.param .b64 vprintf_param_1
)
;
.global .align 1 .b8 $str[63] = {66, 108, 111, 99, 107, 32, 40, 37, 100, 44, 37, 100, 41, 58, 32, 119, 97, 114, 112, 32, 37, 100, 32, 115, 116, 97, 114, 116, 115, 32, 97, 116, 32, 40, 37, 50, 100, 44, 37, 50, 100, 41, 44, 32, 101, 110, 100, 115, 32, 97, 116, 32, 40, 37, 50, 100, 44, 37, 50, 100, 41, 10};

.visible .entry _Z14showWarpRangesv()
{
	.local .align 8 .b8 	__local_depot0[32];
	.reg .b64 	%SP;
	.reg .b64 	%SPL;
	.reg .pred 	%p<2>;
	.reg .b32 	%r<18>;
	.reg .b64 	%rd<5>;

	mov.u64 	%SPL, __local_depot0;
	cvta.local.u64 	%SP, %SPL;
	mov.u32 	%r3, %tid.y;
	mov.u32 	%r1, %ntid.x;
	mov.u32 	%r4, %tid.x;
	mad.lo.s32 	%r2, %r3, %r1, %r4;
	and.b32  	%r5, %r2, 31;
	setp.ne.s32 	%p1, %r5, 0;
	@%p1 bra 	$L__BB0_2;
	add.u64 	%rd1, %SP, 0;
	add.u64 	%rd2, %SPL, 0;
	shr.u32 	%r6, %r2, 5;
	add.s32 	%r7, %r2, 31;
	div.u32 	%r8, %r2, %r1;
	mul.lo.s32 	%r9, %r8, %r1;
	sub.s32 	%r10, %r2, %r9;
	div.u32 	%r11, %r7, %r1;
	mul.lo.s32 	%r12, %r11, %r1;
	sub.s32 	%r13, %r7, %r12;
	mov.u32 	%r14, %ctaid.x;
	mov.u32 	%r15, %ctaid.y;
	st.local.v2.u32 	[%rd2], {%r14, %r15};
	st.local.v2.u32 	[%rd2+8], {%r6, %r10};
	st.local.v2.u32 	[%rd2+16], {%r8, %r13};
	st.local.u32 	[%rd2+24], %r11;
	mov.u64 	%rd3, $str;
	cvta.global.u64 	%rd4, %rd3;
	{ // callseq 0, 0
	.param .b64 param0;
	st.param.b64 	[param0], %rd4;
	.param .b64 param1;
	st.param.b64 	[param1], %rd1;
	.param .b32 retval0;
	call.uni (retval0), 
	vprintf, 
	(
	param0, 
	param1
	);
	ld.param.b32 	%r16, [retval0];
	} // callseq 0
$L__BB0_2:
	ret;

}


// ===== COMPILED SASS (sm_100) =====

	.target	sm_100

	.elftype	@"ET_EXEC"


//--------------------- .note.nv.tkinfo           --------------------------
	.section	.note.nv.tkinfo,"",@"SHT_NOTE"
	.sectionflags	@"SHF_NOTE_NV_TKINFO"
	.tkinfo
        /*0018*/ 	.word	0x00000002
        /*0030*/ 	.string	""
        /*0030*/ 	.string	"ptxas"
        /*0030*/ 	.string	"Cuda compilation tools, release 13.0, V13.0.88"
        /*0030*/ 	.string	"Build cuda_13.0.r13.0/compiler.36424714_0"
        /*0030*/ 	.string	"-arch sm_100 -m 64 "



//--------------------- .note.nv.cuinfo           --------------------------
	.section	.note.nv.cuinfo,"",@"SHT_NOTE"
	.sectionflags	@"SHF_NOTE_NV_CUINFO"
        /*0018*/ 	.short	0x0002
        /*001a*/ 	.short	0x0064
        /*001c*/ 	.short	0x0082
	.zero		2


//--------------------- .nv.info                  --------------------------
	.section	.nv.info,"",@"SHT_CUDA_INFO"
	.align	4


	//----- nvinfo : EIATTR_REGCOUNT
	.align		4
        /*0000*/ 	.byte	0x04, 0x2f
        /*0002*/ 	.short	(.L_2 - .L_1)
	.align		4
.L_1:
        /*0004*/ 	.word	index@(_Z14showWarpRangesv)
        /*0008*/ 	.word	0x00000018


	//----- nvinfo : EIATTR_FRAME_SIZE
	.align		4
.L_2:
        /*000c*/ 	.byte	0x04, 0x11
        /*000e*/ 	.short	(.L_4 - .L_3)
	.align		4
.L_3:
        /*0010*/ 	.word	index@(_Z14showWarpRangesv)
        /*0014*/ 	.word	0x00000020


	//----- nvinfo : EIATTR_MIN_STACK_SIZE
	.align		4
.L_4:
        /*0018*/ 	.byte	0x04, 0x12
        /*001a*/ 	.short	(.L_6 - .L_5)
	.align		4
.L_5:
        /*001c*/ 	.word	index@(_Z14showWarpRangesv)
        /*0020*/ 	.word	0x00000020
.L_6:


//--------------------- .nv.compat                --------------------------
	.section	.nv.compat,"",@"SHT_CUDA_COMPAT_INFO"
	.align	4
        /*0000*/ 	.byte	0x02, 0x09, 0x00, 0x00, 0x02, 0x02, 0x01, 0x00, 0x02, 0x05, 0x05, 0x00, 0x03, 0x07, 0x01, 0x01
        /*0010*/ 	.byte	0x02, 0x03, 0x00, 0x00, 0x02, 0x06, 0x01, 0x00, 0x04, 0x0b, 0x08, 0x00, 0x09, 0x00, 0x00, 0x00
        /*0020*/ 	.byte	0x00, 0x00, 0x00, 0x00


//--------------------- .nv.info._Z14showWarpRangesv --------------------------
	.section	.nv.info._Z14showWarpRangesv,"",@"SHT_CUDA_INFO"
	.sectionflags	@""
	.align	4


	//----- nvinfo : EIATTR_CUDA_API_VERSION
	.align		4
        /*0000*/ 	.byte	0x04, 0x37
        /*0002*/ 	.short	(.L_8 - .L_7)
.L_7:
        /*0004*/ 	.word	0x00000082


	//----- nvinfo : EIATTR_SPARSE_MMA_MASK
	.align		4
.L_8:
        /*0008*/ 	.byte	0x03, 0x50
        /*000a*/ 	.short	0x0000


	//----- nvinfo : EIATTR_MAXREG_COUNT
	.align		4
        /*000c*/ 	.byte	0x03, 0x1b
        /*000e*/ 	.short	0x00ff


	//----- nvinfo : EIATTR_EXTERNS
	.align		4
        /*0010*/ 	.byte	0x04, 0x0f
        /*0012*/ 	.short	(.L_10 - .L_9)


	//   ....[0]....
	.align		4
.L_9:
        /*0014*/ 	.word	index@(vprintf)


	//----- nvinfo : EIATTR_MERCURY_ISA_VERSION
	.align		4
.L_10:
        /*0018*/ 	.byte	0x03, 0x5f
        /*001a*/ 	.short	0x0101


	//----- nvinfo : EIATTR_VRC_CTA_INIT_COUNT
	.align		4
        /*001c*/ 	.byte	0x02, 0x4a
	.zero		1
	.zero		1


	//----- nvinfo : EIATTR_SYSCALL_OFFSETS
	.align		4
        /*0020*/ 	.byte	0x04, 0x46
        /*0022*/ 	.short	(.L_12 - .L_11)


	//   ....[0]....
.L_11:
        /*0024*/ 	.word	0x000003a0


	//----- nvinfo : EIATTR_EXIT_INSTR_OFFSETS
	.align		4
.L_12:
        /*0028*/ 	.byte	0x04, 0x1c
        /*002a*/ 	.short	(.L_14 - .L_13)


	//   ....[0]....
.L_13:
        /*002c*/ 	.word	0x000000b0


	//   ....[1]....
        /*0030*/ 	.word	0x000003b0


	//----- nvinfo : EIATTR_CRS_STACK_SIZE
	.align		4
.L_14:
        /*0034*/ 	.byte	0x04, 0x1e
        /*0036*/ 	.short	(.L_16 - .L_15)
.L_15:
        /*0038*/ 	.word	0x00000000


	//----- nvinfo : EIATTR_SW_WAR
	.align		4
.L_16:
        /*003c*/ 	.byte	0x04, 0x36
        /*003e*/ 	.short	(.L_18 - .L_17)
.L_17:
        /*0040*/ 	.word	0x00000008
.L_18:


//--------------------- .nv.callgraph             --------------------------
	.section	.nv.callgraph,"",@"SHT_CUDA_CALLGRAPH"
	.align	4
	.sectionentsize	8
	.align		4
        /*0000*/ 	.word	0x00000000
	.align		4
        /*0004*/ 	.word	0xffffffff
	.align		4
        /*0008*/ 	.word	index@(_Z14showWarpRangesv)
	.align		4
        /*000c*/ 	.word	index@(vprintf)
	.align		4
        /*0010*/ 	.word	0x00000000
	.align		4
        /*0014*/ 	.word	0xfffffffe
	.align		4
        /*0018*/ 	.word	0x00000000
	.align		4
        /*001c*/ 	.word	0xfffffffd
	.align		4
        /*0020*/ 	.word	0x00000000
	.align		4
        /*0024*/ 	.word	0xfffffffc


//--------------------- .nv.constant4             --------------------------
	.section	.nv.constant4,"a",@progbits
	.align	8
	.align		8
.nv.constant4:
        /*0000*/ 	.dword	vprintf
	.align		8
        /*0008*/ 	.dword	$str


//--------------------- .text._Z14showWarpRangesv --------------------------
	.section	.text._Z14showWarpRangesv,"ax",@progbits
	.align	128
        .global         _Z14showWarpRangesv
        .type           _Z14showWarpRangesv,@function
        .size           _Z14showWarpRangesv,(.L_x_2 - _Z14showWarpRangesv)
        .other          _Z14showWarpRangesv,@"STO_CUDA_ENTRY STV_DEFAULT"
_Z14showWarpRangesv:
.text._Z14showWarpRangesv:
[----:B------:R-:W0:Y:S01]  /*0000*/  LDC R1, c[0x0][0x37c] ;  /* 0x0000df00ff017b82 */ /* 0x000e220000000800 */
[----:B------:R-:W1:Y:S01]  /*0010*/  S2R R4, SR_TID.Y ;  /* 0x0000000000047919 */ /* 0x000e620000002200 */
[----:B------:R-:W2:Y:S01]  /*0020*/  LDCU UR5, c[0x0][0x2fc] ;  /* 0x00005f80ff0577ac */ /* 0x000ea20008000800 */
[----:B0-----:R-:W-:Y:S01]  /*0030*/  VIADD R1, R1, 0xffffffe0 ;  /* 0xffffffe001017836 */ /* 0x001fe20000000000 */
[----:B------:R-:W1:Y:S01]  /*0040*/  S2R R3, SR_TID.X ;  /* 0x0000000000037919 */ /* 0x000e620000002100 */
[----:B------:R-:W1:Y:S01]  /*0050*/  LDCU UR6, c[0x0][0x360] ;  /* 0x00006c00ff0677ac */ /* 0x000e620008000800 */
[----:B------:R-:W0:Y:S02]  /*0060*/  LDCU UR4, c[0x0][0x2f8] ;  /* 0x00005f00ff0477ac */ /* 0x000e240008000800 */
[----:B0-----:R-:W-:-:S05]  /*0070*/  IADD3 R6, P1, PT, R1, UR4, RZ ;  /* 0x0000000401067c10 */ /* 0x001fca000ff3e0ff */
[----:B--2---:R-:W-:Y:S02]  /*0080*/  IMAD.X R7, RZ, RZ, UR5, P1 ;  /* 0x00000005ff077e24 */ /* 0x004fe400088e06ff */
[----:B-1----:R-:W-:-:S05]  /*0090*/  IMAD R4, R4, UR6, R3 ;  /* 0x0000000604047c24 */ /* 0x002fca000f8e0203 */
[----:B------:R-:W-:-:S13]  /*00a0*/  LOP3.LUT P0, RZ, R4, 0x1f, RZ, 0xc0, !PT ;  /* 0x0000001f04ff7812 */ /* 0x000fda000780c0ff */
[----:B------:R-:W-:Y:S05]  /*00b0*/  @P0 EXIT ;  /* 0x000000000000094d */ /* 0x000fea0003800000 */
[----:B------:R-:W0:Y:S01]  /*00c0*/  I2F.U32.RP R0, UR6 ;  /* 0x0000000600007d06 */ /* 0x000e220008209000 */
[----:B------:R-:W-:Y:S01]  /*00d0*/  IADD3 R9, PT, PT, R4, 0x1f, RZ ;  /* 0x0000001f04097810 */ /* 0x000fe20007ffe0ff */
[----:B------:R-:W1:Y:S01]  /*00e0*/  S2R R13, SR_CTAID.Y ;  /* 0x00000000000d7919 */ /* 0x000e620000002600 */
[----:B------:R-:W2:Y:S05]  /*00f0*/  LDCU.64 UR4, c[0x4][0x8] ;  /* 0x01000100ff0477ac */ /* 0x000eaa0008000a00 */
[----:B0-----:R-:W0:Y:S02]  /*0100*/  MUFU.RCP R0, R0 ;  /* 0x0000000000007308 */ /* 0x001e240000001000 */
[----:B0-----:R-:W-:-:S06]  /*0110*/  IADD3 R2, PT, PT, R0, 0xffffffe, RZ ;  /* 0x0ffffffe00027810 */ /* 0x001fcc0007ffe0ff */
[----:B------:R0:W3:Y:S02]  /*0120*/  F2I.FTZ.U32.TRUNC.NTZ R3, R2 ;  /* 0x0000000200037305 */ /* 0x0000e4000021f000 */
[----:B0-----:R-:W-:Y:S02]  /*0130*/  IMAD.MOV.U32 R2, RZ, RZ, RZ ;  /* 0x000000ffff027224 */ /* 0x001fe400078e00ff */
[----:B---3--:R-:W-:-:S04]  /*0140*/  IMAD.MOV R5, RZ, RZ, -R3 ;  /* 0x000000ffff057224 */ /* 0x008fc800078e0a03 */
[----:B------:R-:W-:-:S04]  /*0150*/  IMAD R5, R5, UR6, RZ ;  /* 0x0000000605057c24 */ /* 0x000fc8000f8e02ff */
[----:B------:R-:W-:Y:S01]  /*0160*/  IMAD.HI.U32 R3, R3, R5, R2 ;  /* 0x0000000503037227 */ /* 0x000fe200078e0002 */
[----:B--2---:R-:W-:-:S05]  /*0170*/  MOV R5, UR5 ;  /* 0x0000000500057c02 */ /* 0x004fca0008000f00 */
[----:B------:R-:W-:-:S04]  /*0180*/  IMAD.HI.U32 R10, R3, R9, RZ ;  /* 0x00000009030a7227 */ /* 0x000fc800078e00ff */
[----:B------:R-:W-:Y:S01]  /*0190*/  IMAD.HI.U32 R8, R3, R4, RZ ;  /* 0x0000000403087227 */ /* 0x000fe200078e00ff */
[----:B------:R-:W-:-:S03]  /*01a0*/  IADD3 R12, PT, PT, -R10, RZ, RZ ;  /* 0x000000ff0a0c7210 */ /* 0x000fc60007ffe1ff */
[----:B------:R-:W-:Y:S02]  /*01b0*/  IMAD.MOV R3, RZ, RZ, -R8 ;  /* 0x000000ffff037224 */ /* 0x000fe400078e0a08 */
[----:B------:R-:W-:Y:S02]  /*01c0*/  IMAD R2, R12, UR6, R9 ;  /* 0x000000060c027c24 */ /* 0x000fe4000f8e0209 */
[----:B------:R-:W-:Y:S01]  /*01d0*/  IMAD R0, R3, UR6, R4 ;  /* 0x0000000603007c24 */ /* 0x000fe2000f8e0204 */
[----:B------:R-:W1:Y:S01]  /*01e0*/  S2R R12, SR_CTAID.X ;  /* 0x00000000000c7919 */ /* 0x000e620000002500 */
[----:B------:R-:W-:Y:S02]  /*01f0*/  LOP3.LUT R3, RZ, UR6, RZ, 0x33, !PT ;  /* 0x00000006ff037c12 */ /* 0x000fe4000f8e33ff */
[----:B------:R-:W-:Y:S02]  /*0200*/  ISETP.GE.U32.AND P2, PT, R2, UR6, PT ;  /* 0x0000000602007c0c */ /* 0x000fe4000bf46070 */
[----:B------:R-:W-:-:S11]  /*0210*/  ISETP.GE.U32.AND P3, PT, R0, UR6, PT ;  /* 0x0000000600007c0c */ /* 0x000fd6000bf66070 */
[----:B------:R-:W-:Y:S02]  /*0220*/  @P2 IADD3 R2, PT, PT, R2, -UR6, RZ ;  /* 0x8000000602022c10 */ /* 0x000fe4000fffe0ff */
[----:B------:R-:W-:Y:S01]  /*0230*/  @P3 VIADD R0, R0, -UR6 ;  /* 0x8000000600003c36 */ /* 0x000fe20008000000 */
[----:B------:R-:W-:Y:S01]  /*0240*/  @P2 IADD3 R10, PT, PT, R10, 0x1, RZ ;  /* 0x000000010a0a2810 */ /* 0x000fe20007ffe0ff */
[----:B------:R-:W-:Y:S01]  /*0250*/  @P3 VIADD R8, R8, 0x1 ;  /* 0x0000000108083836 */ /* 0x000fe20000000000 */
[----:B------:R-:W-:Y:S02]  /*0260*/  ISETP.GE.U32.AND P0, PT, R2, UR6, PT ;  /* 0x0000000602007c0c */ /* 0x000fe4000bf06070 */
[----:B------:R-:W-:Y:S02]  /*0270*/  ISETP.GE.U32.AND P1, PT, R0, UR6, PT ;  /* 0x0000000600007c0c */ /* 0x000fe4000bf26070 */
[----:B------:R-:W-:Y:S02]  /*0280*/  ISETP.NE.U32.AND P3, PT, RZ, UR6, PT ;  /* 0x00000006ff007c0c */ /* 0x000fe4000bf65070 */
[----:B------:R-:W-:Y:S01]  /*0290*/  SHF.R.U32.HI R2, RZ, 0x5, R4 ;  /* 0x00000005ff027819 */ /* 0x000fe20000011604 */
[----:B-1----:R0:W-:Y:S06]  /*02a0*/  STL.64 [R1], R12 ;  /* 0x0000000c01007387 */ /* 0x0021ec0000100a00 */
[----:B------:R-:W-:-:S02]  /*02b0*/  @P0 IADD3 R10, PT, PT, R10, 0x1, RZ ;  /* 0x000000010a0a0810 */ /* 0x000fc40007ffe0ff */
[----:B------:R-:W-:Y:S02]  /*02c0*/  @P1 VIADD R8, R8, 0x1 ;  /* 0x0000000108081836 */ /* 0x000fe40000000000 */
[----:B------:R-:W-:-:S03]  /*02d0*/  SEL R0, R3, R10, !P3 ;  /* 0x0000000a03007207 */ /* 0x000fc60005800000 */
[----:B------:R-:W-:Y:S02]  /*02e0*/  SEL R8, R3, R8, !P3 ;  /* 0x0000000803087207 */ /* 0x000fe40005800000 */
[----:B------:R-:W-:Y:S01]  /*02f0*/  IADD3 R10, PT, PT, -R0, RZ, RZ ;  /* 0x000000ff000a7210 */ /* 0x000fe20007ffe1ff */
[----:B------:R0:W-:Y:S02]  /*0300*/  STL [R1+0x18], R0 ;  /* 0x0000180001007387 */ /* 0x0001e40000100800 */
[----:B------:R-:W-:Y:S02]  /*0310*/  IMAD.MOV R3, RZ, RZ, -R8 ;  /* 0x000000ffff037224 */ /* 0x000fe400078e0a08 */
[----:B------:R-:W-:Y:S01]  /*0320*/  IMAD R9, R10, UR6, R9 ;  /* 0x000000060a097c24 */ /* 0x000fe2000f8e0209 */
[----:B------:R-:W-:Y:S01]  /*0330*/  MOV R10, 0x0 ;  /* 0x00000000000a7802 */ /* 0x000fe20000000f00 */
[----:B------:R-:W-:Y:S02]  /*0340*/  IMAD R3, R3, UR6, R4 ;  /* 0x0000000603037c24 */ /* 0x000fe4000f8e0204 */
[----:B------:R-:W-:Y:S01]  /*0350*/  IMAD.U32 R4, RZ, RZ, UR4 ;  /* 0x00000004ff047e24 */ /* 0x000fe2000f8e00ff */
[----:B------:R0:W-:Y:S02]  /*0360*/  STL.64 [R1+0x10], R8 ;  /* 0x0000100801007387 */ /* 0x0001e40000100a00 */
[----:B------:R-:W1:Y:S02]  /*0370*/  LDC.64 R10, c[0x4][R10] ;  /* 0x010000000a0a7b82 */ /* 0x000e640000000a00 */
[----:B------:R0:W-:Y:S02]  /*0380*/  STL.64 [R1+0x8], R2 ;  /* 0x0000080201007387 */ /* 0x0001e40000100a00 */
[----:B------:R-:W-:-:S07]  /*0390*/  LEPC R20, `(.L_x_0) ;  /* 0x000000001014794e */ /* 0x000fce0000000000 */
[----:B01----:R-:W-:Y:S05]  /*03a0*/  CALL.ABS.NOINC R10 ;  /* 0x000000000a007343 */ /* 0x003fea0003c00000 */
.L_x_0:
[----:B------:R-:W-:Y:S05]  /*03b0*/  EXIT ;  /* 0x000000000000794d */ /* 0x000fea0003800000 */
.L_x_1:
[----:B------:R-:W-:-:S00]  /*03c0*/  BRA `(.L_x_1) ;  /* 0xfffffffc00fc7947 */ /* 0x000fc0000383ffff */
[----:B------:R-:W-:-:S00]  /*03d0*/  NOP ;  /* 0x0000000000007918 */ /* 0x000fc00000000000 */
        /* <DEDUP_REMOVED lines=10> */
.L_x_2:


//--------------------- .nv.global.init           --------------------------
	.section	.nv.global.init,"aw",@progbits
.nv.global.init:
	.type		$str,@object
	.size		$str,(.L_0 - $str)
$str:
        /*0000*/ 	.byte	0x42, 0x6c, 0x6f, 0x63, 0x6b, 0x20, 0x28, 0x25, 0x64, 0x2c, 0x25, 0x64, 0x29, 0x3a, 0x20, 0x77
        /*0010*/ 	.byte	0x61, 0x72, 0x70, 0x20, 0x25, 0x64, 0x20, 0x73, 0x74, 0x61, 0x72, 0x74, 0x73, 0x20, 0x61, 0x74
        /*0020*/ 	.byte	0x20, 0x28, 0x25, 0x32, 0x64, 0x2c, 0x25, 0x32, 0x64, 0x29, 0x2c, 0x20, 0x65, 0x6e, 0x64, 0x73
        /*0030*/ 	.byte	0x20, 0x61, 0x74, 0x20, 0x28, 0x25, 0x32, 0x64, 0x2c, 0x25, 0x32, 0x64, 0x29, 0x0a, 0x00
.L_0:


//--------------------- .nv.shared.reserved.0     --------------------------
	.section	.nv.shared.reserved.0,"aw",@nobits
	.weak		__nv_reservedSMEM_offset_0_alias
	.size		__nv_reservedSMEM_offset_0_alias, 0, 64
	.other		__nv_reservedSMEM_offset_0_alias,@"STO_CUDA_RESERVED_SHARED STV_DEFAULT"
__nv_reservedSMEM_offset_0_alias:
	.zero		0
	.zero		64


//--------------------- .nv.constant0._Z14showWarpRangesv --------------------------
	.section	.nv.constant0._Z14showWarpRangesv,"a",@progbits
	.sectionflags	@""
	.align	4
.nv.constant0._Z14showWarpRangesv:
	.zero		896


//--------------------- SYMBOLS --------------------------

	.type		.nv.reservedSmem.offset0,@object
	.size		.nv.reservedSmem.offset0,0x4
	.type		vprintf,@function
